//
// Generated by NVIDIA NVVM Compiler
//
// Compiler Build ID: CL-36424714
// Cuda compilation tools, release 13.0, V13.0.88
// Based on NVVM 20.0.0
//

.version 9.0
.target sm_100
.address_size 64

	// .globl	_Z11hello_worldv
.extern .func  (.param .b32 func_retval0) vprintf
(
	.param .b64 vprintf_param_0,
	.param .b64 vprintf_param_1
)
;
.global .align 1 .b8 $str[18] = {72, 101, 108, 108, 111, 32, 67, 85, 68, 65, 32, 87, 111, 114, 108, 100, 10};

.visible .entry _Z11hello_worldv()
{
	.reg .b32 	%r<3>;
	.reg .b64 	%rd<3>;

	mov.u64 	%rd1, $str;
	cvta.global.u64 	%rd2, %rd1;
	{ // callseq 0, 0
	.param .b64 param0;
	st.param.b64 	[param0], %rd2;
	.param .b64 param1;
	st.param.b64 	[param1], 0;
	.param .b32 retval0;
	call.uni (retval0), 
	vprintf, 
	(
	param0, 
	param1
	);
	ld.param.b32 	%r1, [retval0];
	} // callseq 0
	ret;

}


// ===== COMPILED SASS (sm_100) =====

	.target	sm_100

	.elftype	@"ET_EXEC"


//--------------------- .note.nv.tkinfo           --------------------------
	.section	.note.nv.tkinfo,"",@"SHT_NOTE"
	.sectionflags	@"SHF_NOTE_NV_TKINFO"
	.tkinfo
        /*0018*/ 	.word	0x00000002
        /*0030*/ 	.string	""
        /*0030*/ 	.string	"ptxas"
        /*0030*/ 	.string	"Cuda compilation tools, release 13.0, V13.0.88"
        /*0030*/ 	.string	"Build cuda_13.0.r13.0/compiler.36424714_0"
        /*0030*/ 	.string	"-arch sm_100 -m 64 "



//--------------------- .note.nv.cuinfo           --------------------------
	.section	.note.nv.cuinfo,"",@"SHT_NOTE"
	.sectionflags	@"SHF_NOTE_NV_CUINFO"
        /*0018*/ 	.short	0x0002
        /*001a*/ 	.short	0x0064
        /*001c*/ 	.short	0x0082
	.zero		2


//--------------------- .nv.info                  --------------------------
	.section	.nv.info,"",@"SHT_CUDA_INFO"
	.align	4


	//----- nvinfo : EIATTR_REGCOUNT
	.align		4
        /*0000*/ 	.byte	0x04, 0x2f
        /*0002*/ 	.short	(.L_2 - .L_1)
	.align		4
.L_1:
        /*0004*/ 	.word	index@(_Z11hello_worldv)
        /*0008*/ 	.word	0x00000018


	//----- nvinfo : EIATTR_FRAME_SIZE
	.align		4
.L_2:
        /*000c*/ 	.byte	0x04, 0x11
        /*000e*/ 	.short	(.L_4 - .L_3)
	.align		4
.L_3:
        /*0010*/ 	.word	index@(_Z11hello_worldv)
        /*0014*/ 	.word	0x00000000


	//----- nvinfo : EIATTR_MIN_STACK_SIZE
	.align		4
.L_4:
        /*0018*/ 	.byte	0x04, 0x12
        /*001a*/ 	.short	(.L_6 - .L_5)
	.align		4
.L_5:
        /*001c*/ 	.word	index@(_Z11hello_worldv)
        /*0020*/ 	.word	0x00000000
.L_6:


//--------------------- .nv.compat                --------------------------
	.section	.nv.compat,"",@"SHT_CUDA_COMPAT_INFO"
	.align	4
        /*0000*/ 	.byte	0x02, 0x09, 0x00, 0x00, 0x02, 0x02, 0x01, 0x00, 0x02, 0x05, 0x05, 0x00, 0x03, 0x07, 0x01, 0x01
        /*0010*/ 	.byte	0x02, 0x03, 0x00, 0x00, 0x02, 0x06, 0x01, 0x00, 0x04, 0x0b, 0x08, 0x00, 0x09, 0x00, 0x00, 0x00
        /*0020*/ 	.byte	0x00, 0x00, 0x00, 0x00


//--------------------- .nv.info._Z11hello_worldv --------------------------
	.section	.nv.info._Z11hello_worldv,"",@"SHT_CUDA_INFO"
	.sectionflags	@""
	.align	4


	//----- nvinfo : EIATTR_CUDA_API_VERSION
	.align		4
        /*0000*/ 	.byte	0x04, 0x37
        /*0002*/ 	.short	(.L_8 - .L_7)
.L_7:
        /*0004*/ 	.word	0x00000082


	//----- nvinfo : EIATTR_SPARSE_MMA_MASK
	.align		4
.L_8:
        /*0008*/ 	.byte	0x03, 0x50
        /*000a*/ 	.short	0x0000


	//----- nvinfo : EIATTR_MAXREG_COUNT
	.align		4
        /*000c*/ 	.byte	0x03, 0x1b
        /*000e*/ 	.short	0x00ff


	//----- nvinfo : EIATTR_EXTERNS
	.align		4
        /*0010*/ 	.byte	0x04, 0x0f
        /*0012*/ 	.short	(.L_10 - .L_9)


	//   ....[0]....
	.align		4
.L_9:
        /*0014*/ 	.word	index@(vprintf)


	//----- nvinfo : EIATTR_MERCURY_ISA_VERSION
	.align		4
.L_10:
        /*0018*/ 	.byte	0x03, 0x5f
        /*001a*/ 	.short	0x0101


	//----- nvinfo : EIATTR_VRC_CTA_INIT_COUNT
	.align		4
        /*001c*/ 	.byte	0x02, 0x4a
	.zero		1
	.zero		1


	//----- nvinfo : EIATTR_SYSCALL_OFFSETS
	.align		4
        /*0020*/ 	.byte	0x04, 0x46
        /*0022*/ 	.short	(.L_12 - .L_11)


	//   ....[0]....
.L_11:
        /*0024*/ 	.word	0x00000080


	//----- nvinfo : EIATTR_EXIT_INSTR_OFFSETS
	.align		4
.L_12:
        /*0028*/ 	.byte	0x04, 0x1c
        /*002a*/ 	.short	(.L_14 - .L_13)


	//   ....[0]....
.L_13:
        /*002c*/ 	.word	0x00000090


	//----- nvinfo : EIATTR_SW_WAR
	.align		4
.L_14:
        /*0030*/ 	.byte	0x04, 0x36
        /*0032*/ 	.short	(.L_16 - .L_15)
.L_15:
        /*0034*/ 	.word	0x00000008
.L_16:


//--------------------- .nv.callgraph             --------------------------
	.section	.nv.callgraph,"",@"SHT_CUDA_CALLGRAPH"
	.align	4
	.sectionentsize	8
	.align		4
        /*0000*/ 	.word	0x00000000
	.align		4
        /*0004*/ 	.word	0xffffffff
	.align		4
        /*0008*/ 	.word	index@(_Z11hello_worldv)
	.align		4
        /*000c*/ 	.word	index@(vprintf)
	.align		4
        /*0010*/ 	.word	0x00000000
	.align		4
        /*0014*/ 	.word	0xfffffffe
	.align		4
        /*0018*/ 	.word	0x00000000
	.align		4
        /*001c*/ 	.word	0xfffffffd
	.align		4
        /*0020*/ 	.word	0x00000000
	.align		4
        /*0024*/ 	.word	0xfffffffc


//--------------------- .nv.constant4             --------------------------
	.section	.nv.constant4,"a",@progbits
	.align	8
	.align		8
.nv.constant4:
        /*0000*/ 	.dword	vprintf
	.align		8
        /*0008*/ 	.dword	$str


//--------------------- .text._Z11hello_worldv    --------------------------
	.section	.text._Z11hello_worldv,"ax",@progbits
	.align	128
        .global         _Z11hello_worldv
        .type           _Z11hello_worldv,@function
        .size           _Z11hello_worldv,(.L_x_2 - _Z11hello_worldv)
        .other          _Z11hello_worldv,@"STO_CUDA_ENTRY STV_DEFAULT"
_Z11hello_worldv:
.text._Z11hello_worldv:
[----:B------:R-:W0:Y:S01]  /*0000*/  LDC R1, c[0x0][0x37c] ;  /* 0x0000df00ff017b82 */ /* 0x000e220000000800 */
[----:B------:R-:W-:Y:S01]  /*0010*/  MOV R0, 0x0 ;  /* 0x0000000000007802 */ /* 0x000fe20000000f00 */
[----:B------:R-:W1:Y:S01]  /*0020*/  LDCU.64 UR4, c[0x4][0x8] ;  /* 0x01000100ff0477ac */ /* 0x000e620008000a00 */
[----:B------:R-:W-:-:S05]  /*0030*/  CS2R R6, SRZ ;  /* 0x0000000000067805 */ /* 0x000fca000001ff00 */
[----:B------:R2:W3:Y:S01]  /*0040*/  LDC.64 R2, c[0x4][R0] ;  /* 0x0100000000027b82 */ /* 0x0004e20000000a00 */
[----:B-1----:R-:W-:Y:S02]  /*0050*/  IMAD.U32 R4, RZ, RZ, UR4 ;  /* 0x00000004ff047e24 */ /* 0x002fe4000f8e00ff */
[----:B--2---:R-:W-:-:S07]  /*0060*/  IMAD.U32 R5, RZ, RZ, UR5 ;  /* 0x00000005ff057e24 */ /* 0x004fce000f8e00ff */
[----:B------:R-:W-:-:S07]  /*0070*/  LEPC R20, `(.L_x_0) ;  /* 0x000000001014794e */ /* 0x000fce0000000000 */
[----:B0--3--:R-:W-:Y:S05]  /*0080*/  CALL.ABS.NOINC R2 ;  /* 0x0000000002007343 */ /* 0x009fea0003c00000 */
.L_x_0:
[----:B------:R-:W-:Y:S05]  /*0090*/  EXIT ;  /* 0x000000000000794d */ /* 0x000fea0003800000 */
.L_x_1:
[----:B------:R-:W-:-:S00]  /*00a0*/  BRA `(.L_x_1) ;  /* 0xfffffffc00fc7947 */ /* 0x000fc0000383ffff */
[----:B------:R-:W-:-:S00]  /*00b0*/  NOP ;  /* 0x0000000000007918 */ /* 0x000fc00000000000 */
        /* <DEDUP_REMOVED lines=12> */
.L_x_2:


//--------------------- .nv.global.init           --------------------------
	.section	.nv.global.init,"aw",@progbits
.nv.global.init:
	.type		$str,@object
	.size		$str,(.L_0 - $str)
$str:
        /*0000*/ 	.byte	0x48, 0x65, 0x6c, 0x6c, 0x6f, 0x20, 0x43, 0x55, 0x44, 0x41, 0x20, 0x57, 0x6f, 0x72, 0x6c, 0x64
        /*0010*/ 	.byte	0x0a, 0x00
.L_0:


//--------------------- .nv.shared.reserved.0     --------------------------
	.section	.nv.shared.reserved.0,"aw",@nobits
	.weak		__nv_reservedSMEM_offset_0_alias
	.size		__nv_reservedSMEM_offset_0_alias, 0, 64
	.other		__nv_reservedSMEM_offset_0_alias,@"STO_CUDA_RESERVED_SHARED STV_DEFAULT"
__nv_reservedSMEM_offset_0_alias:
	.zero		0
	.zero		64


//--------------------- .nv.constant0._Z11hello_worldv --------------------------
	.section	.nv.constant0._Z11hello_worldv,"a",@progbits
	.sectionflags	@""
	.align	4
.nv.constant0._Z11hello_worldv:
	.zero		896


//--------------------- SYMBOLS --------------------------

	.type		.nv.reservedSmem.offset0,@object
	.size		.nv.reservedSmem.offset0,0x4
	.type		vprintf,@function
